	.headerflags	@"EF_CUDA_TEXMODE_UNIFIED EF_CUDA_64BIT_ADDRESS EF_CUDA_ACCELERATORS EF_CUDA_SM90 EF_CUDA_VIRTUAL_SM(EF_CUDA_SM90)"
	.elftype	@"ET_EXEC"


//--------------------- .nv.info                  --------------------------
	.section	.nv.info,"",@"SHT_CUDA_INFO"
	.align	4


	//----- nvinfo : EIATTR_REGCOUNT
	.align		4
        /*0000*/ 	.byte	0x04, 0x2f
        /*0002*/ 	.short	(.L_1 - .L_0)
	.align		4
.L_0:
        /*0004*/ 	.word	index@(triton_poi_fused_convolution_silu_8)
        /*0008*/ 	.word	0x0000001e


	//----- nvinfo : EIATTR_MIN_STACK_SIZE
	.align		4
.L_1:
        /*000c*/ 	.byte	0x04, 0x12
        /*000e*/ 	.short	(.L_3 - .L_2)
	.align		4
.L_2:
        /*0010*/ 	.word	index@(triton_poi_fused_convolution_silu_8)
        /*0014*/ 	.word	0x00000000


	//----- nvinfo : EIATTR_FRAME_SIZE
	.align		4
.L_3:
        /*0018*/ 	.byte	0x04, 0x11
        /*001a*/ 	.short	(.L_5 - .L_4)
	.align		4
.L_4:
        /*001c*/ 	.word	index@(triton_poi_fused_convolution_silu_8)
        /*0020*/ 	.word	0x00000000


	//----- nvinfo : EIATTR_MIN_STACK_SIZE
	.align		4
.L_5:
        /*0024*/ 	.byte	0x04, 0x12
        /*0026*/ 	.short	(.L_7 - .L_6)
	.align		4
.L_6:
        /*0028*/ 	.word	index@(triton_poi_fused_convolution_silu_8)
        /*002c*/ 	.word	0x00000000
.L_7:


//--------------------- .nv.info.triton_poi_fused_convolution_silu_8 --------------------------
	.section	.nv.info.triton_poi_fused_convolution_silu_8,"",@"SHT_CUDA_INFO"
	.sectionflags	@""
	.align	4


	//----- nvinfo : EIATTR_CUDA_API_VERSION
	.align		4
        /*0000*/ 	.byte	0x04, 0x37
        /*0002*/ 	.short	(.L_9 - .L_8)
.L_8:
        /*0004*/ 	.word	0x0000007c


	//----- nvinfo : EIATTR_KPARAM_INFO
	.align		4
.L_9:
        /*0008*/ 	.byte	0x04, 0x17
        /*000a*/ 	.short	(.L_11 - .L_10)
.L_10:
        /*000c*/ 	.word	0x00000000
        /*0010*/ 	.short	0x0003
        /*0012*/ 	.short	0x0018
        /*0014*/ 	.byte	0x00, 0xf0, 0x11, 0x00


	//----- nvinfo : EIATTR_KPARAM_INFO
	.align		4
.L_11:
        /*0018*/ 	.byte	0x04, 0x17
        /*001a*/ 	.short	(.L_13 - .L_12)
.L_12:
        /*001c*/ 	.word	0x00000000
        /*0020*/ 	.short	0x0002
        /*0022*/ 	.short	0x0010
        /*0024*/ 	.byte	0x00, 0xf4, 0x21, 0x00


	//----- nvinfo : EIATTR_KPARAM_INFO
	.align		4
.L_13:
        /*0028*/ 	.byte	0x04, 0x17
        /*002a*/ 	.short	(.L_15 - .L_14)
.L_14:
        /*002c*/ 	.word	0x00000000
        /*0030*/ 	.short	0x0001
        /*0032*/ 	.short	0x0008
        /*0034*/ 	.byte	0x00, 0xf4, 0x21, 0x00


	//----- nvinfo : EIATTR_KPARAM_INFO
	.align		4
.L_15:
        /*0038*/ 	.byte	0x04, 0x17
        /*003a*/ 	.short	(.L_17 - .L_16)
.L_16:
        /*003c*/ 	.word	0x00000000
        /*0040*/ 	.short	0x0000
        /*0042*/ 	.short	0x0000
        /*0044*/ 	.byte	0x00, 0xf4, 0x21, 0x00


	//----- nvinfo : EIATTR_SPARSE_MMA_MASK
	.align		4
.L_17:
        /*0048*/ 	.byte	0x03, 0x50
        /*004a*/ 	.short	0x0000


	//----- nvinfo : EIATTR_MAXREG_COUNT
	.align		4
        /*004c*/ 	.byte	0x03, 0x1b
        /*004e*/ 	.short	0x00ff


	//----- nvinfo : EIATTR_EXIT_INSTR_OFFSETS
	.align		4
        /*0050*/ 	.byte	0x04, 0x1c
        /*0052*/ 	.short	(.L_19 - .L_18)


	//   ....[0]....
.L_18:
        /*0054*/ 	.word	0x000008a0


	//----- nvinfo : EIATTR_REQNTID
	.align		4
.L_19:
        /*0058*/ 	.byte	0x04, 0x10
        /*005a*/ 	.short	(.L_21 - .L_20)
.L_20:
        /*005c*/ 	.word	0x00000080
        /*0060*/ 	.word	0x00000001
        /*0064*/ 	.word	0x00000001


	//----- nvinfo : EIATTR_CBANK_PARAM_SIZE
	.align		4
.L_21:
        /*0068*/ 	.byte	0x03, 0x19
        /*006a*/ 	.short	0x001c


	//----- nvinfo : EIATTR_PARAM_CBANK
	.align		4
        /*006c*/ 	.byte	0x04, 0x0a
        /*006e*/ 	.short	(.L_23 - .L_22)
	.align		4
.L_22:
        /*0070*/ 	.word	index@(.nv.constant0.triton_poi_fused_convolution_silu_8)
        /*0074*/ 	.short	0x0210
        /*0076*/ 	.short	0x001c


	//----- nvinfo : EIATTR_SW_WAR
	.align		4
.L_23:
        /*0078*/ 	.byte	0x04, 0x36
        /*007a*/ 	.short	(.L_25 - .L_24)
.L_24:
        /*007c*/ 	.word	0x00000008
.L_25:


//--------------------- .nv.callgraph             --------------------------
	.section	.nv.callgraph,"",@"SHT_CUDA_CALLGRAPH"
	.align	4
	.sectionentsize	8
	.align		4
        /*0000*/ 	.word	0x00000000
	.align		4
        /*0004*/ 	.word	0xffffffff
	.align		4
        /*0008*/ 	.word	0x00000000
	.align		4
        /*000c*/ 	.word	0xfffffffe
	.align		4
        /*0010*/ 	.word	0x00000000
	.align		4
        /*0014*/ 	.word	0xfffffffd
	.align		4
        /*0018*/ 	.word	0x00000000
	.align		4
        /*001c*/ 	.word	0xfffffffc


//--------------------- .text.triton_poi_fused_convolution_silu_8 --------------------------
	.section	.text.triton_poi_fused_convolution_silu_8,"ax",@progbits
	.align	128
        .global         triton_poi_fused_convolution_silu_8
        .type           triton_poi_fused_convolution_silu_8,@function
        .size           triton_poi_fused_convolution_silu_8,(.L_x_1 - triton_poi_fused_convolution_silu_8)
        .other          triton_poi_fused_convolution_silu_8,@"STO_CUDA_ENTRY STV_DEFAULT"
triton_poi_fused_convolution_silu_8:
.text.triton_poi_fused_convolution_silu_8:
[----:B------:R-:W-:Y:S01]  /*0000*/  LDC R1, c[0x0][0x28] ;  /* 0x00000a00ff017b82 */ /* 0x000fe20000000800 */
[----:B------:R-:W1:Y:S07]  /*0010*/  S2R R0, SR_TID.X ;  /* 0x0000000000007919 */ /* 0x000e6e0000002100 */
[----:B------:R-:W2:Y:S01]  /*0020*/  LDC.64 R16, c[0x0][0x218] ;  /* 0x00008600ff107b82 */ /* 0x000ea20000000a00 */
[----:B------:R-:W-:Y:S01]  /*0030*/  ULDC.64 UR4, c[0x0][0x208] ;  /* 0x0000820000047ab9 */ /* 0x000fe20000000a00 */
[----:B------:R-:W3:Y:S06]  /*0040*/  S2R R13, SR_CTAID.X ;  /* 0x00000000000d7919 */ /* 0x000eec0000002500 */
[----:B------:R-:W4:Y:S01]  /*0050*/  LDC.64 R2, c[0x0][0x210] ;  /* 0x00008400ff027b82 */ /* 0x000f220000000a00 */
[----:B-1----:R-:W-:-:S04]  /*0060*/  SHF.L.U32 R0, R0, 0x2, RZ ;  /* 0x0000000200007819 */ /* 0x002fc800000006ff */
[----:B------:R-:W-:Y:S02]  /*0070*/  LOP3.LUT R0, R0, 0x1fc, RZ, 0xc0, !PT ;  /* 0x000001fc00007812 */ /* 0x000fe400078ec0ff */
[----:B---3--:R-:W-:Y:S02]  /*0080*/  SHF.R.S32.HI R4, RZ, 0x15, R13 ;  /* 0x00000015ff047819 */ /* 0x008fe4000001140d */
[----:B------:R-:W-:Y:S02]  /*0090*/  LEA R13, R13, R0, 0xa ;  /* 0x000000000d0d7211 */ /* 0x000fe400078e50ff */
[----:B------:R-:W-:-:S03]  /*00a0*/  SGXT R0, R4, 0x1 ;  /* 0x000000010400781a */ /* 0x000fc60000000200 */
[----:B----4-:R-:W-:Y:S01]  /*00b0*/  IMAD.WIDE R2, R13, 0x4, R2 ;  /* 0x000000040d027825 */ /* 0x010fe200078e0202 */
[----:B------:R-:W-:-:S04]  /*00c0*/  LEA.HI R0, R0, R13, RZ, 0x4 ;  /* 0x0000000d00007211 */ /* 0x000fc800078f20ff */
[----:B------:R-:W-:Y:S01]  /*00d0*/  LOP3.LUT R0, R0, 0xfffffff0, RZ, 0xc0, !PT ;  /* 0xfffffff000007812 */ /* 0x000fe200078ec0ff */
[----:B------:R-:W3:Y:S03]  /*00e0*/  LDG.E.128 R8, desc[UR4][R2.64] ;  /* 0x0000000402087981 */ /* 0x000ee6000c1e1d00 */
[----:B------:R-:W-:-:S05]  /*00f0*/  IADD3 R5, R13, -R0, RZ ;  /* 0x800000000d057210 */ /* 0x000fca0007ffe0ff */
[----:B--2---:R-:W-:Y:S02]  /*0100*/  IMAD.WIDE R16, R5, 0x4, R16 ;  /* 0x0000000405107825 */ /* 0x004fe400078e0210 */
[----:B------:R-:W2:Y:S04]  /*0110*/  LDG.E.128 R4, desc[UR4][R2.64+0x800] ;  /* 0x0008000402047981 */ /* 0x000ea8000c1e1d00 */
[----:B------:R-:W3:Y:S02]  /*0120*/  LDG.E.EL.128 R16, desc[UR4][R16.64] ;  /* 0x0000000410107981 */ /* 0x000ee4000c2e1d00 */
[----:B---3--:R-:W-:Y:S01]  /*0130*/  FADD R8, R8, R16 ;  /* 0x0000001008087221 */ /* 0x008fe20000000000 */
[----:B------:R-:W-:-:S03]  /*0140*/  FADD R9, R9, R17 ;  /* 0x0000001109097221 */ /* 0x000fc60000000000 */
[----:B------:R-:W-:-:S04]  /*0150*/  FADD R0, RZ, -R8 ;  /* 0x80000008ff007221 */ /* 0x000fc80000000000 */
[----:B------:R-:W-:Y:S01]  /*0160*/  FMUL R20, R0, 1.4426950216293334961 ;  /* 0x3fb8aa3b00147820 */ /* 0x000fe20000400000 */
[----:B------:R-:W-:Y:S01]  /*0170*/  FADD R0, RZ, -R9 ;  /* 0x80000009ff007221 */ /* 0x000fe20000000000 */
[----:B------:R-:W-:-:S03]  /*0180*/  FADD R10, R10, R18 ;  /* 0x000000120a0a7221 */ /* 0x000fc60000000000 */
[----:B------:R-:W-:Y:S01]  /*0190*/  FMUL R21, R0, 1.4426950216293334961 ;  /* 0x3fb8aa3b00157820 */ /* 0x000fe20000400000 */
[----:B------:R-:W-:Y:S01]  /*01a0*/  FSETP.GEU.AND P4, PT, R20, -126, PT ;  /* 0xc2fc00001400780b */ /* 0x000fe20003f8e000 */
[----:B------:R-:W-:-:S03]  /*01b0*/  FADD R0, RZ, -R10 ;  /* 0x8000000aff007221 */ /* 0x000fc60000000000 */
[----:B------:R-:W-:Y:S01]  /*01c0*/  FSETP.GEU.AND P1, PT, R21, -126, PT ;  /* 0xc2fc00001500780b */ /* 0x000fe20003f2e000 */
[----:B------:R-:W-:Y:S01]  /*01d0*/  FMUL R22, R0, 1.4426950216293334961 ;  /* 0x3fb8aa3b00167820 */ /* 0x000fe20000400000 */
[----:B------:R-:W-:Y:S01]  /*01e0*/  FADD R11, R11, R19 ;  /* 0x000000130b0b7221 */ /* 0x000fe20000000000 */
[----:B--2---:R-:W-:-:S03]  /*01f0*/  FADD R5, R5, R17 ;  /* 0x0000001105057221 */ /* 0x004fc60000000000 */
[----:B------:R-:W-:Y:S01]  /*0200*/  FSETP.GEU.AND P0, PT, R22, -126, PT ;  /* 0xc2fc00001600780b */ /* 0x000fe20003f0e000 */
[----:B------:R-:W-:Y:S02]  /*0210*/  FADD R12, RZ, -R11 ;  /* 0x8000000bff0c7221 */ /* 0x000fe40000000000 */
[----:B------:R-:W-:Y:S01]  /*0220*/  @!P4 FMUL R20, R20, 0.5 ;  /* 0x3f0000001414c820 */ /* 0x000fe20000400000 */
[----:B------:R-:W-:Y:S01]  /*0230*/  FADD R6, R6, R18 ;  /* 0x0000001206067221 */ /* 0x000fe20000000000 */
[----:B------:R-:W-:Y:S02]  /*0240*/  FADD R4, R4, R16 ;  /* 0x0000001004047221 */ /* 0x000fe40000000000 */
[----:B------:R-:W1:Y:S01]  /*0250*/  MUFU.EX2 R0, R20 ;  /* 0x0000001400007308 */ /* 0x000e620000000800 */
[----:B------:R-:W-:Y:S01]  /*0260*/  @!P1 FMUL R21, R21, 0.5 ;  /* 0x3f00000015159820 */ /* 0x000fe20000400000 */
[----:B------:R-:W-:Y:S01]  /*0270*/  FADD R15, RZ, -R5 ;  /* 0x80000005ff0f7221 */ /* 0x000fe20000000000 */
[----:B------:R-:W-:Y:S01]  /*0280*/  FADD R16, RZ, -R6 ;  /* 0x80000006ff107221 */ /* 0x000fe20000000000 */
[----:B------:R-:W-:Y:S01]  /*0290*/  FMUL R23, R12, 1.4426950216293334961 ;  /* 0x3fb8aa3b0c177820 */ /* 0x000fe20000400000 */
[----:B------:R-:W-:Y:S01]  /*02a0*/  FADD R7, R7, R19 ;  /* 0x0000001307077221 */ /* 0x000fe20000000000 */
[----:B------:R-:W-:-:S02]  /*02b0*/  FADD R14, RZ, -R4 ;  /* 0x80000004ff0e7221 */ /* 0x000fc40000000000 */
[----:B------:R-:W2:Y:S01]  /*02c0*/  MUFU.EX2 R12, R21 ;  /* 0x00000015000c7308 */ /* 0x000ea20000000800 */
[----:B------:R-:W-:Y:S01]  /*02d0*/  FMUL R18, R15, 1.4426950216293334961 ;  /* 0x3fb8aa3b0f127820 */ /* 0x000fe20000400000 */
[----:B------:R-:W-:Y:S01]  /*02e0*/  FMUL R19, R16, 1.4426950216293334961 ;  /* 0x3fb8aa3b10137820 */ /* 0x000fe20000400000 */
[----:B------:R-:W-:Y:S01]  /*02f0*/  FADD R16, RZ, -R7 ;  /* 0x80000007ff107221 */ /* 0x000fe20000000000 */
[----:B------:R-:W-:Y:S01]  /*0300*/  FMUL R17, R14, 1.4426950216293334961 ;  /* 0x3fb8aa3b0e117820 */ /* 0x000fe20000400000 */
[----:B------:R-:W-:Y:S01]  /*0310*/  @!P0 FMUL R22, R22, 0.5 ;  /* 0x3f00000016168820 */ /* 0x000fe20000400000 */
[----:B------:R-:W-:Y:S01]  /*0320*/  FSETP.GEU.AND P2, PT, R23, -126, PT ;  /* 0xc2fc00001700780b */ /* 0x000fe20003f4e000 */
[----:B------:R-:W-:Y:S01]  /*0330*/  FMUL R16, R16, 1.4426950216293334961 ;  /* 0x3fb8aa3b10107820 */ /* 0x000fe20000400000 */
[----:B------:R-:W-:Y:S01]  /*0340*/  FSETP.GEU.AND P5, PT, R18, -126, PT ;  /* 0xc2fc00001200780b */ /* 0x000fe20003fae000 */
[----:B------:R-:W3:Y:S01]  /*0350*/  MUFU.EX2 R14, R22 ;  /* 0x00000016000e7308 */ /* 0x000ee20000000800 */
[----:B------:R-:W-:-:S02]  /*0360*/  FSETP.GEU.AND P3, PT, R19, -126, PT ;  /* 0xc2fc00001300780b */ /* 0x000fc40003f6e000 */
[----:B------:R-:W-:Y:S01]  /*0370*/  FSETP.GEU.AND P6, PT, R17, -126, PT ;  /* 0xc2fc00001100780b */ /* 0x000fe20003fce000 */
[----:B-1----:R-:W-:Y:S01]  /*0380*/  @!P4 FMUL R0, R0, R0 ;  /* 0x000000000000c220 */ /* 0x002fe20000400000 */
[----:B------:R-:W-:Y:S01]  /*0390*/  FSETP.GEU.AND P4, PT, R16, -126, PT ;  /* 0xc2fc00001000780b */ /* 0x000fe20003f8e000 */
[----:B--2---:R-:W-:-:S04]  /*03a0*/  @!P1 FMUL R12, R12, R12 ;  /* 0x0000000c0c0c9220 */ /* 0x004fc80000400000 */
[----:B------:R-:W-:Y:S01]  /*03b0*/  @!P2 FMUL R23, R23, 0.5 ;  /* 0x3f0000001717a820 */ /* 0x000fe20000400000 */
[----:B------:R-:W-:Y:S01]  /*03c0*/  FADD R12, R12, 1 ;  /* 0x3f8000000c0c7421 */ /* 0x000fe20000000000 */
[----:B------:R-:W-:Y:S02]  /*03d0*/  @!P5 FMUL R18, R18, 0.5 ;  /* 0x3f0000001212d820 */ /* 0x000fe40000400000 */
[----:B------:R-:W-:Y:S01]  /*03e0*/  @!P3 FMUL R19, R19, 0.5 ;  /* 0x3f0000001313b820 */ /* 0x000fe20000400000 */
[----:B------:R-:W1:Y:S01]  /*03f0*/  MUFU.EX2 R15, R23 ;  /* 0x00000017000f7308 */ /* 0x000e620000000800 */
[----:B------:R-:W-:Y:S01]  /*0400*/  @!P6 FMUL R17, R17, 0.5 ;  /* 0x3f0000001111e820 */ /* 0x000fe20000400000 */
[----:B---3--:R-:W-:Y:S01]  /*0410*/  @!P0 FMUL R14, R14, R14 ;  /* 0x0000000e0e0e8220 */ /* 0x008fe20000400000 */
[----:B------:R-:W-:Y:S01]  /*0420*/  FSETP.GT.AND P0, PT, R12, 8.50705917302346158658e+37, PT ;  /* 0x7e8000000c00780b */ /* 0x000fe20003f04000 */
[----:B------:R-:W-:-:S04]  /*0430*/  @!P4 FMUL R16, R16, 0.5 ;  /* 0x3f0000001010c820 */ /* 0x000fc80000400000 */
[----:B------:R-:W2:Y:S01]  /*0440*/  MUFU.EX2 R18, R18 ;  /* 0x0000001200127308 */ /* 0x000ea20000000800 */
[----:B------:R-:W-:-:S07]  /*0450*/  FADD R0, R0, 1 ;  /* 0x3f80000000007421 */ /* 0x000fce0000000000 */
[----:B------:R-:W3:Y:S01]  /*0460*/  MUFU.EX2 R19, R19 ;  /* 0x0000001300137308 */ /* 0x000ee20000000800 */
[----:B------:R-:W-:-:S07]  /*0470*/  FSETP.GT.AND P1, PT, R0, 8.50705917302346158658e+37, PT ;  /* 0x7e8000000000780b */ /* 0x000fce0003f24000 */
[----:B------:R-:W4:Y:S08]  /*0480*/  MUFU.EX2 R17, R17 ;  /* 0x0000001100117308 */ /* 0x000f300000000800 */
[----:B------:R-:W5:Y:S01]  /*0490*/  MUFU.EX2 R20, R16 ;  /* 0x0000001000147308 */ /* 0x000f620000000800 */
[----:B------:R-:W-:Y:S01]  /*04a0*/  FADD R21, R14, 1 ;  /* 0x3f8000000e157421 */ /* 0x000fe20000000000 */
[----:B------:R-:W-:Y:S01]  /*04b0*/  @P0 FMUL R12, R12, 0.25 ;  /* 0x3e8000000c0c0820 */ /* 0x000fe20000400000 */
[----:B-1----:R-:W-:Y:S01]  /*04c0*/  @!P2 FMUL R15, R15, R15 ;  /* 0x0000000f0f0fa220 */ /* 0x002fe20000400000 */
[----:B--2---:R-:W-:Y:S01]  /*04d0*/  @!P5 FMUL R18, R18, R18 ;  /* 0x000000121212d220 */ /* 0x004fe20000400000 */
[----:B---3--:R-:W-:Y:S01]  /*04e0*/  @!P3 FMUL R19, R19, R19 ;  /* 0x000000131313b220 */ /* 0x008fe20000400000 */
[----:B------:R-:W-:Y:S01]  /*04f0*/  FSETP.GT.AND P2, PT, R21, 8.50705917302346158658e+37, PT ;  /* 0x7e8000001500780b */ /* 0x000fe20003f44000 */
[----:B------:R-:W-:Y:S01]  /*0500*/  FADD R15, R15, 1 ;  /* 0x3f8000000f0f7421 */ /* 0x000fe20000000000 */
[----:B------:R1:W-:Y:S01]  /*0510*/  MUFU.RCP R14, R12 ;  /* 0x0000000c000e7308 */ /* 0x0003e20000001000 */
[----:B----4-:R-:W-:Y:S01]  /*0520*/  @!P6 FMUL R17, R17, R17 ;  /* 0x000000111111e220 */ /* 0x010fe20000400000 */
[----:B------:R-:W-:Y:S01]  /*0530*/  FADD R18, R18, 1 ;  /* 0x3f80000012127421 */ /* 0x000fe20000000000 */
[----:B------:R-:W-:Y:S01]  /*0540*/  FADD R23, R19, 1 ;  /* 0x3f80000013177421 */ /* 0x000fe20000000000 */
[----:B------:R-:W-:Y:S01]  /*0550*/  FSETP.GT.AND P6, PT, R15, 8.50705917302346158658e+37, PT ;  /* 0x7e8000000f00780b */ /* 0x000fe20003fc4000 */
[----:B-----5:R-:W-:Y:S01]  /*0560*/  @!P4 FMUL R20, R20, R20 ;  /* 0x000000141414c220 */ /* 0x020fe20000400000 */
[----:B-1----:R-:W-:Y:S01]  /*0570*/  HFMA2.MMA R12, -RZ, RZ, 1.625, 0 ;  /* 0x3e800000ff0c7435 */ /* 0x002fe200000001ff */
[----:B------:R-:W-:Y:S01]  /*0580*/  FADD R22, R17, 1 ;  /* 0x3f80000011167421 */ /* 0x000fe20000000000 */
[----:B------:R-:W-:Y:S01]  /*0590*/  @P1 FMUL R0, R0, 0.25 ;  /* 0x3e80000000001820 */ /* 0x000fe20000400000 */
[----:B------:R-:W-:Y:S01]  /*05a0*/  FADD R24, R20, 1 ;  /* 0x3f80000014187421 */ /* 0x000fe20000000000 */
[----:B------:R-:W-:-:S02]  /*05b0*/  FSETP.GT.AND P4, PT, R18, 8.50705917302346158658e+37, PT ;  /* 0x7e8000001200780b */ /* 0x000fc40003f84000 */
[----:B------:R-:W-:Y:S02]  /*05c0*/  FSETP.GT.AND P3, PT, R23, 8.50705917302346158658e+37, PT ;  /* 0x7e8000001700780b */ /* 0x000fe40003f64000 */
[----:B------:R-:W-:Y:S02]  /*05d0*/  FSETP.GT.AND P5, PT, R22, 8.50705917302346158658e+37, PT ;  /* 0x7e8000001600780b */ /* 0x000fe40003fa4000 */
[----:B------:R-:W-:Y:S01]  /*05e0*/  FSEL R25, R12, 1, P1 ;  /* 0x3f8000000c197808 */ /* 0x000fe20000800000 */
[----:B------:R-:W1:Y:S01]  /*05f0*/  MUFU.RCP R0, R0 ;  /* 0x0000000000007308 */ /* 0x000e620000001000 */
[----:B------:R-:W-:Y:S01]  /*0600*/  FSETP.GT.AND P1, PT, R24, 8.50705917302346158658e+37, PT ;  /* 0x7e8000001800780b */ /* 0x000fe20003f24000 */
[----:B------:R-:W-:Y:S01]  /*0610*/  @P2 FMUL R21, R21, 0.25 ;  /* 0x3e80000015152820 */ /* 0x000fe20000400000 */
[----:B------:R-:W-:-:S05]  /*0620*/  @P6 FMUL R15, R15, 0.25 ;  /* 0x3e8000000f0f6820 */ /* 0x000fca0000400000 */
[----:B------:R2:W3:Y:S01]  /*0630*/  MUFU.RCP R17, R21 ;  /* 0x0000001500117308 */ /* 0x0004e20000001000 */
[----:B------:R-:W-:Y:S01]  /*0640*/  @P4 FMUL R18, R18, 0.25 ;  /* 0x3e80000012124820 */ /* 0x000fe20000400000 */
[----:B------:R-:W-:Y:S01]  /*0650*/  @P3 FMUL R23, R23, 0.25 ;  /* 0x3e80000017173820 */ /* 0x000fe20000400000 */
[----:B------:R-:W-:Y:S01]  /*0660*/  @P5 FMUL R22, R22, 0.25 ;  /* 0x3e80000016165820 */ /* 0x000fe20000400000 */
[----:B--2---:R-:W2:Y:S04]  /*0670*/  LDC.64 R20, c[0x0][0x220] ;  /* 0x00008800ff147b82 */ /* 0x004ea80000000a00 */
[----:B------:R1:W4:Y:S01]  /*0680*/  MUFU.RCP R16, R15 ;  /* 0x0000000f00107308 */ /* 0x0003220000001000 */
[----:B------:R-:W-:Y:S01]  /*0690*/  @P1 FMUL R24, R24, 0.25 ;  /* 0x3e80000018181820 */ /* 0x000fe20000400000 */
[----:B------:R-:W-:-:S06]  /*06a0*/  FSEL R26, R12, 1, P2 ;  /* 0x3f8000000c1a7808 */ /* 0x000fcc0001000000 */
[----:B------:R5:W3:Y:S01]  /*06b0*/  MUFU.RCP R19, R22 ;  /* 0x0000001600137308 */ /* 0x000ae20000001000 */
[----:B-1----:R-:W-:Y:S01]  /*06c0*/  FMUL R15, R0, R25 ;  /* 0x00000019000f7220 */ /* 0x002fe20000400000 */
[----:B------:R-:W-:-:S06]  /*06d0*/  FSEL R25, R12, 1, P0 ;  /* 0x3f8000000c197808 */ /* 0x000fcc0000000000 */
[----:B------:R-:W1:Y:S01]  /*06e0*/  MUFU.RCP R18, R18 ;  /* 0x0000001200127308 */ /* 0x000e620000001000 */
[----:B------:R-:W-:-:S07]  /*06f0*/  FSEL R27, R12, 1, P6 ;  /* 0x3f8000000c1b7808 */ /* 0x000fce0003000000 */
[----:B------:R-:W1:Y:S08]  /*0700*/  MUFU.RCP R23, R23 ;  /* 0x0000001700177308 */ /* 0x000e700000001000 */
[----:B------:R-:W2:Y:S01]  /*0710*/  MUFU.RCP R0, R24 ;  /* 0x0000001800007308 */ /* 0x000ea20000001000 */
[----:B------:R-:W-:Y:S01]  /*0720*/  FMUL R14, R14, R25 ;  /* 0x000000190e0e7220 */ /* 0x000fe20000400000 */
[----:B---3--:R-:W-:Y:S01]  /*0730*/  FMUL R17, R17, R26 ;  /* 0x0000001a11117220 */ /* 0x008fe20000400000 */
[----:B----4-:R-:W-:Y:S01]  /*0740*/  FMUL R16, R16, R27 ;  /* 0x0000001b10107220 */ /* 0x010fe20000400000 */
[----:B-----5:R-:W-:-:S02]  /*0750*/  FSEL R22, R12, 1, P5 ;  /* 0x3f8000000c167808 */ /* 0x020fc40002800000 */
[C---:B------:R-:W-:Y:S02]  /*0760*/  FSEL R25, R12.reuse, 1, P4 ;  /* 0x3f8000000c197808 */ /* 0x040fe40002000000 */
[C---:B------:R-:W-:Y:S02]  /*0770*/  FSEL R26, R12.reuse, 1, P3 ;  /* 0x3f8000000c1a7808 */ /* 0x040fe40001800000 */
[----:B------:R-:W-:Y:S01]  /*0780*/  FSEL R27, R12, 1, P1 ;  /* 0x3f8000000c1b7808 */ /* 0x000fe20000800000 */
[----:B0-----:R-:W-:Y:S01]  /*0790*/  FMUL R19, R19, R22 ;  /* 0x0000001613137220 */ /* 0x001fe20000400000 */
[----:B-1----:R-:W-:Y:S01]  /*07a0*/  FMUL R18, R18, R25 ;  /* 0x0000001912127220 */ /* 0x002fe20000400000 */
[----:B------:R-:W-:Y:S01]  /*07b0*/  FMUL R23, R23, R26 ;  /* 0x0000001a17177220 */ /* 0x000fe20000400000 */
[----:B--2---:R-:W-:-:S04]  /*07c0*/  IMAD.WIDE R20, R13, 0x4, R20 ;  /* 0x000000040d147825 */ /* 0x004fc800078e0214 */
[----:B------:R-:W-:Y:S01]  /*07d0*/  FMUL R0, R0, R27 ;  /* 0x0000001b00007220 */ /* 0x000fe20000400000 */
        /* <DEDUP_REMOVED lines=8> */
[----:B------:R-:W-:Y:S04]  /*0860*/  STG.E.128 desc[UR4][R2.64], R8 ;  /* 0x0000000802007986 */ /* 0x000fe8000c101d04 */
[----:B------:R-:W-:Y:S04]  /*0870*/  STG.E.128 desc[UR4][R2.64+0x800], R4 ;  /* 0x0008000402007986 */ /* 0x000fe8000c101d04 */
[----:B------:R-:W-:Y:S04]  /*0880*/  STG.E.128 desc[UR4][R20.64], R12 ;  /* 0x0000000c14007986 */ /* 0x000fe8000c101d04 */
[----:B------:R-:W-:Y:S01]  /*0890*/  STG.E.128 desc[UR4][R20.64+0x800], R16 ;  /* 0x0008001014007986 */ /* 0x000fe2000c101d04 */
[----:B------:R-:W-:Y:S05]  /*08a0*/  EXIT ;  /* 0x000000000000794d */ /* 0x000fea0003800000 */
.L_x_0:
[----:B------:R-:W-:-:S00]  /*08b0*/  BRA `(.L_x_0) ;  /* 0xfffffffc00fc7947 */ /* 0x000fc0000383ffff */
[----:B------:R-:W-:-:S00]  /*08c0*/  NOP ;  /* 0x0000000000007918 */ /* 0x000fc00000000000 */
        /* <DEDUP_REMOVED lines=11> */
.L_x_1:


//--------------------- .nv.constant0.triton_poi_fused_convolution_silu_8 --------------------------
	.section	.nv.constant0.triton_poi_fused_convolution_silu_8,"a",@progbits
	.sectionflags	@""
	.align	4
.nv.constant0.triton_poi_fused_convolution_silu_8:
	.zero		556
